	.headerflags	@"EF_CUDA_TEXMODE_UNIFIED EF_CUDA_64BIT_ADDRESS EF_CUDA_ACCELERATORS EF_CUDA_SM90 EF_CUDA_VIRTUAL_SM(EF_CUDA_SM90)"
	.elftype	@"ET_EXEC"


//--------------------- .nv.info                  --------------------------
	.section	.nv.info,"",@"SHT_CUDA_INFO"
	.align	4


	//----- nvinfo : EIATTR_REGCOUNT
	.align		4
        /*0000*/ 	.byte	0x04, 0x2f
        /*0002*/ 	.short	(.L_3 - .L_2)
	.align		4
.L_2:
        /*0004*/ 	.word	index@(triton_poi_fused__native_batch_norm_legit_no_training_reflection_pad2d_relu_2)
        /*0008*/ 	.word	0x00000014


	//----- nvinfo : EIATTR_MIN_STACK_SIZE
	.align		4
.L_3:
        /*000c*/ 	.byte	0x04, 0x12
        /*000e*/ 	.short	(.L_5 - .L_4)
	.align		4
.L_4:
        /*0010*/ 	.word	index@(triton_poi_fused__native_batch_norm_legit_no_training_reflection_pad2d_relu_2)
        /*0014*/ 	.word	0x00000000


	//----- nvinfo : EIATTR_FRAME_SIZE
	.align		4
.L_5:
        /*0018*/ 	.byte	0x04, 0x11
        /*001a*/ 	.short	(.L_7 - .L_6)
	.align		4
.L_6:
        /*001c*/ 	.word	index@(triton_poi_fused__native_batch_norm_legit_no_training_reflection_pad2d_relu_2)
        /*0020*/ 	.word	0x00000000


	//----- nvinfo : EIATTR_MIN_STACK_SIZE
	.align		4
.L_7:
        /*0024*/ 	.byte	0x04, 0x12
        /*0026*/ 	.short	(.L_9 - .L_8)
	.align		4
.L_8:
        /*0028*/ 	.word	index@(triton_poi_fused__native_batch_norm_legit_no_training_reflection_pad2d_relu_2)
        /*002c*/ 	.word	0x00000000
.L_9:


//--------------------- .nv.info.triton_poi_fused__native_batch_norm_legit_no_training_reflection_pad2d_relu_2 --------------------------
	.section	.nv.info.triton_poi_fused__native_batch_norm_legit_no_training_reflection_pad2d_relu_2,"",@"SHT_CUDA_INFO"
	.sectionflags	@""
	.align	4


	//----- nvinfo : EIATTR_CUDA_API_VERSION
	.align		4
        /*0000*/ 	.byte	0x04, 0x37
        /*0002*/ 	.short	(.L_11 - .L_10)
.L_10:
        /*0004*/ 	.word	0x0000007c


	//----- nvinfo : EIATTR_KPARAM_INFO
	.align		4
.L_11:
        /*0008*/ 	.byte	0x04, 0x17
        /*000a*/ 	.short	(.L_13 - .L_12)
.L_12:
        /*000c*/ 	.word	0x00000000
        /*0010*/ 	.short	0x0006
        /*0012*/ 	.short	0x0030
        /*0014*/ 	.byte	0x00, 0xf0, 0x11, 0x00


	//----- nvinfo : EIATTR_KPARAM_INFO
	.align		4
.L_13:
        /*0018*/ 	.byte	0x04, 0x17
        /*001a*/ 	.short	(.L_15 - .L_14)
.L_14:
        /*001c*/ 	.word	0x00000000
        /*0020*/ 	.short	0x0005
        /*0022*/ 	.short	0x0028
        /*0024*/ 	.byte	0x00, 0xf4, 0x21, 0x00


	//----- nvinfo : EIATTR_KPARAM_INFO
	.align		4
.L_15:
        /*0028*/ 	.byte	0x04, 0x17
        /*002a*/ 	.short	(.L_17 - .L_16)
.L_16:
        /*002c*/ 	.word	0x00000000
        /*0030*/ 	.short	0x0004
        /*0032*/ 	.short	0x0020
        /*0034*/ 	.byte	0x00, 0xf4, 0x21, 0x00


	//----- nvinfo : EIATTR_KPARAM_INFO
	.align		4
.L_17:
        /*0038*/ 	.byte	0x04, 0x17
        /*003a*/ 	.short	(.L_19 - .L_18)
.L_18:
        /*003c*/ 	.word	0x00000000
        /*0040*/ 	.short	0x0003
        /*0042*/ 	.short	0x0018
        /*0044*/ 	.byte	0x00, 0xf4, 0x21, 0x00


	//----- nvinfo : EIATTR_KPARAM_INFO
	.align		4
.L_19:
        /*0048*/ 	.byte	0x04, 0x17
        /*004a*/ 	.short	(.L_21 - .L_20)
.L_20:
        /*004c*/ 	.word	0x00000000
        /*0050*/ 	.short	0x0002
        /*0052*/ 	.short	0x0010
        /*0054*/ 	.byte	0x00, 0xf4, 0x21, 0x00


	//----- nvinfo : EIATTR_KPARAM_INFO
	.align		4
.L_21:
        /*0058*/ 	.byte	0x04, 0x17
        /*005a*/ 	.short	(.L_23 - .L_22)
.L_22:
        /*005c*/ 	.word	0x00000000
        /*0060*/ 	.short	0x0001
        /*0062*/ 	.short	0x0008
        /*0064*/ 	.byte	0x00, 0xf4, 0x21, 0x00


	//----- nvinfo : EIATTR_KPARAM_INFO
	.align		4
.L_23:
        /*0068*/ 	.byte	0x04, 0x17
        /*006a*/ 	.short	(.L_25 - .L_24)
.L_24:
        /*006c*/ 	.word	0x00000000
        /*0070*/ 	.short	0x0000
        /*0072*/ 	.short	0x0000
        /*0074*/ 	.byte	0x00, 0xf4, 0x21, 0x00


	//----- nvinfo : EIATTR_SPARSE_MMA_MASK
	.align		4
.L_25:
        /*0078*/ 	.byte	0x03, 0x50
        /*007a*/ 	.short	0x0000


	//----- nvinfo : EIATTR_MAXREG_COUNT
	.align		4
        /*007c*/ 	.byte	0x03, 0x1b
        /*007e*/ 	.short	0x00ff


	//----- nvinfo : EIATTR_EXIT_INSTR_OFFSETS
	.align		4
        /*0080*/ 	.byte	0x04, 0x1c
        /*0082*/ 	.short	(.L_27 - .L_26)


	//   ....[0]....
.L_26:
        /*0084*/ 	.word	0x00000440


	//   ....[1]....
        /*0088*/ 	.word	0x00000460


	//----- nvinfo : EIATTR_REQNTID
	.align		4
.L_27:
        /*008c*/ 	.byte	0x04, 0x10
        /*008e*/ 	.short	(.L_29 - .L_28)
.L_28:
        /*0090*/ 	.word	0x00000080
        /*0094*/ 	.word	0x00000001
        /*0098*/ 	.word	0x00000001


	//----- nvinfo : EIATTR_CBANK_PARAM_SIZE
	.align		4
.L_29:
        /*009c*/ 	.byte	0x03, 0x19
        /*009e*/ 	.short	0x0034


	//----- nvinfo : EIATTR_PARAM_CBANK
	.align		4
        /*00a0*/ 	.byte	0x04, 0x0a
        /*00a2*/ 	.short	(.L_31 - .L_30)
	.align		4
.L_30:
        /*00a4*/ 	.word	index@(.nv.constant0.triton_poi_fused__native_batch_norm_legit_no_training_reflection_pad2d_relu_2)
        /*00a8*/ 	.short	0x0210
        /*00aa*/ 	.short	0x0034


	//----- nvinfo : EIATTR_SW_WAR
	.align		4
.L_31:
        /*00ac*/ 	.byte	0x04, 0x36
        /*00ae*/ 	.short	(.L_33 - .L_32)
.L_32:
        /*00b0*/ 	.word	0x00000008
.L_33:


//--------------------- .nv.callgraph             --------------------------
	.section	.nv.callgraph,"",@"SHT_CUDA_CALLGRAPH"
	.align	4
	.sectionentsize	8
	.align		4
        /*0000*/ 	.word	0x00000000
	.align		4
        /*0004*/ 	.word	0xffffffff
	.align		4
        /*0008*/ 	.word	0x00000000
	.align		4
        /*000c*/ 	.word	0xfffffffe
	.align		4
        /*0010*/ 	.word	0x00000000
	.align		4
        /*0014*/ 	.word	0xfffffffd
	.align		4
        /*0018*/ 	.word	0x00000000
	.align		4
        /*001c*/ 	.word	0xfffffffc


//--------------------- .nv.constant4             --------------------------
	.section	.nv.constant4,"a",@progbits
	.align	8
	.align		8
.nv.constant4:
        /*0000*/ 	.dword	_$_str
	.align		8
        /*0008*/ 	.dword	_$_str_$_2


//--------------------- .text.triton_poi_fused__native_batch_norm_legit_no_training_reflection_pad2d_relu_2 --------------------------
	.section	.text.triton_poi_fused__native_batch_norm_legit_no_training_reflection_pad2d_relu_2,"ax",@progbits
	.align	128
        .global         triton_poi_fused__native_batch_norm_legit_no_training_reflection_pad2d_relu_2
        .type           triton_poi_fused__native_batch_norm_legit_no_training_reflection_pad2d_relu_2,@function
        .size           triton_poi_fused__native_batch_norm_legit_no_training_reflection_pad2d_relu_2,(.L_x_1 - triton_poi_fused__native_batch_norm_legit_no_training_reflection_pad2d_relu_2)
        .other          triton_poi_fused__native_batch_norm_legit_no_training_reflection_pad2d_relu_2,@"STO_CUDA_ENTRY STV_DEFAULT"
triton_poi_fused__native_batch_norm_legit_no_training_reflection_pad2d_relu_2:
.text.triton_poi_fused__native_batch_norm_legit_no_training_reflection_pad2d_relu_2:
[----:B------:R-:W0:Y:S02]  /*0000*/  LDC R1, c[0x0][0x28] ;  /* 0x00000a00ff017b82 */ /* 0x000e240000000800 */
[----:B------:R-:W1:Y:S01]  /*0010*/  S2R R0, SR_TID.X ;  /* 0x0000000000007919 */ /* 0x000e620000002100 */
[----:B------:R-:W2:Y:S01]  /*0020*/  LDC.64 R6, c[0x0][0x220] ;  /* 0x00008800ff067b82 */ /* 0x000ea20000000a00 */
[----:B------:R-:W-:Y:S01]  /*0030*/  ULDC.64 UR4, c[0x0][0x208] ;  /* 0x0000820000047ab9 */ /* 0x000fe20000000a00 */
[----:B------:R-:W3:Y:S06]  /*0040*/  S2R R3, SR_CTAID.X ;  /* 0x0000000000037919 */ /* 0x000eec0000002500 */
[----:B------:R-:W4:Y:S01]  /*0050*/  LDC.64 R12, c[0x0][0x210] ;  /* 0x00008400ff0c7b82 */ /* 0x000f220000000a00 */
[----:B-1----:R-:W-:-:S05]  /*0060*/  LOP3.LUT R0, R0, 0x7f, RZ, 0xc0, !PT ;  /* 0x0000007f00007812 */ /* 0x002fca00078ec0ff */
[----:B---3--:R-:W-:-:S04]  /*0070*/  IMAD R0, R3, 0x80, R0 ;  /* 0x0000008003007824 */ /* 0x008fc800078e0200 */
[C---:B------:R-:W-:Y:S01]  /*0080*/  IMAD.HI R4, R0.reuse, 0x38e38e39, RZ ;  /* 0x38e38e3900047827 */ /* 0x040fe200078e02ff */
[----:B------:R-:W-:-:S03]  /*0090*/  ISETP.GE.AND P0, PT, R0, 0x480, PT ;  /* 0x000004800000780c */ /* 0x000fc60003f06270 */
[----:B------:R-:W-:Y:S01]  /*00a0*/  IMAD.HI R2, R0, 0x2aaaaaab, RZ ;  /* 0x2aaaaaab00027827 */ /* 0x000fe200078e02ff */
[----:B------:R-:W-:-:S04]  /*00b0*/  SHF.R.U32.HI R3, RZ, 0x1f, R4 ;  /* 0x0000001fff037819 */ /* 0x000fc80000011604 */
[----:B------:R-:W-:Y:S02]  /*00c0*/  LEA.HI.SX32 R4, R4, R3, 0x1d ;  /* 0x0000000304047211 */ /* 0x000fe400078feaff */
[----:B------:R-:W-:Y:S01]  /*00d0*/  LEA.HI R5, R2, R2, RZ, 0x1 ;  /* 0x0000000202057211 */ /* 0x000fe200078f08ff */
[----:B------:R-:W-:Y:S01]  /*00e0*/  HFMA2.MMA R2, -RZ, RZ, 0, 0 ;  /* 0x00000000ff027435 */ /* 0x000fe200000001ff */
[----:B------:R-:W-:-:S03]  /*00f0*/  LEA.HI R3, R4, R4, RZ, 0x3 ;  /* 0x0000000404037211 */ /* 0x000fc600078f18ff */
[----:B------:R-:W-:Y:S01]  /*0100*/  IMAD.HI R8, R5, 0x2aaaaaab, RZ ;  /* 0x2aaaaaab05087827 */ /* 0x000fe200078e02ff */
[----:B------:R-:W-:-:S04]  /*0110*/  LOP3.LUT R3, R3, 0xfffffff8, RZ, 0xc0, !PT ;  /* 0xfffffff803037812 */ /* 0x000fc800078ec0ff */
[----:B------:R-:W-:Y:S01]  /*0120*/  LEA.HI R9, R8, R8, RZ, 0x1 ;  /* 0x0000000808097211 */ /* 0x000fe200078f08ff */
[----:B------:R-:W-:-:S04]  /*0130*/  IMAD.IADD R3, R4, 0x1, -R3 ;  /* 0x0000000104037824 */ /* 0x000fc800078e0a03 */
[----:B--2---:R-:W-:-:S05]  /*0140*/  IMAD.WIDE R6, R3, 0x4, R6 ;  /* 0x0000000403067825 */ /* 0x004fca00078e0206 */
[----:B------:R1:W2:Y:S01]  /*0150*/  @!P0 LDG.E.EL R2, desc[UR4][R6.64] ;  /* 0x0000000406028981 */ /* 0x0002a2000c2e1900 */
[----:B------:R-:W-:Y:S01]  /*0160*/  IMAD R8, R5, 0x6, RZ ;  /* 0x0000000605087824 */ /* 0x000fe200078e02ff */
[----:B------:R-:W-:Y:S01]  /*0170*/  LEA R4, R4, 0xf, 0x4 ;  /* 0x0000000f04047811 */ /* 0x000fe200078e20ff */
[----:B------:R-:W-:-:S03]  /*0180*/  IMAD R9, R9, 0x6, RZ ;  /* 0x0000000609097824 */ /* 0x000fc600078e02ff */
[----:B------:R-:W-:Y:S02]  /*0190*/  LOP3.LUT R11, RZ, R8, RZ, 0x33, !PT ;  /* 0x00000008ff0b7212 */ /* 0x000fe400078e33ff */
[----:B------:R-:W-:-:S03]  /*01a0*/  LOP3.LUT R8, RZ, R9, RZ, 0x33, !PT ;  /* 0x00000009ff087212 */ /* 0x000fc600078e33ff */
[----:B------:R-:W-:Y:S01]  /*01b0*/  IMAD.IADD R11, R0, 0x1, R11 ;  /* 0x00000001000b7824 */ /* 0x000fe200078e020b */
[----:B------:R-:W-:-:S04]  /*01c0*/  IADD3 R8, R5, R8, RZ ;  /* 0x0000000805087210 */ /* 0x000fc80007ffe0ff */
[----:B------:R-:W-:Y:S02]  /*01d0*/  IABS R8, R8 ;  /* 0x0000000800087213 */ /* 0x000fe40000000000 */
[----:B------:R-:W-:Y:S02]  /*01e0*/  IABS R5, R11 ;  /* 0x0000000b00057213 */ /* 0x000fe40000000000 */
[----:B-1----:R-:W-:Y:S01]  /*01f0*/  IADD3 R6, R8, -0x3, RZ ;  /* 0xfffffffd08067810 */ /* 0x002fe20007ffe0ff */
[----:B------:R-:W1:Y:S02]  /*0200*/  LDC.64 R10, c[0x0][0x228] ;  /* 0x00008a00ff0a7b82 */ /* 0x000e640000000a00 */
[----:B------:R-:W-:-:S05]  /*0210*/  VIADD R5, R5, 0xfffffffd ;  /* 0xfffffffd05057836 */ /* 0x000fca0000000000 */
[----:B------:R-:W-:Y:S01]  /*0220*/  IABS R14, R5 ;  /* 0x00000005000e7213 */ /* 0x000fe20000000000 */
[----:B------:R-:W3:Y:S01]  /*0230*/  LDC.64 R8, c[0x0][0x218] ;  /* 0x00008600ff087b82 */ /* 0x000ee20000000a00 */
[----:B------:R-:W-:-:S05]  /*0240*/  IABS R5, R6 ;  /* 0x0000000600057213 */ /* 0x000fca0000000000 */
[----:B------:R-:W-:Y:S02]  /*0250*/  IMAD R5, R5, 0x4, R14 ;  /* 0x0000000405057824 */ /* 0x000fe400078e020e */
[----:B------:R-:W5:Y:S03]  /*0260*/  LDC.64 R6, c[0x0][0x230] ;  /* 0x00008c00ff067b82 */ /* 0x000f660000000a00 */
[----:B------:R-:W-:-:S05]  /*0270*/  IADD3 R5, R4, -R5, RZ ;  /* 0x8000000504057210 */ /* 0x000fca0007ffe0ff */
[----:B----4-:R-:W-:Y:S01]  /*0280*/  IMAD.WIDE R12, R5, 0x4, R12 ;  /* 0x00000004050c7825 */ /* 0x010fe200078e020c */
[----:B------:R-:W-:-:S03]  /*0290*/  CS2R R4, SRZ ;  /* 0x0000000000047805 */ /* 0x000fc6000001ff00 */
[----:B---3--:R-:W-:-:S03]  /*02a0*/  IMAD.WIDE R8, R3, 0x4, R8 ;  /* 0x0000000403087825 */ /* 0x008fc600078e0208 */
[----:B------:R-:W3:Y:S01]  /*02b0*/  @!P0 LDG.E.EL R4, desc[UR4][R12.64] ;  /* 0x000000040c048981 */ /* 0x000ee2000c2e1900 */
[----:B------:R-:W-:-:S03]  /*02c0*/  CS2R R14, SRZ ;  /* 0x00000000000e7805 */ /* 0x000fc6000001ff00 */
[----:B------:R4:W3:Y:S01]  /*02d0*/  @!P0 LDG.E.EL R5, desc[UR4][R8.64] ;  /* 0x0000000408058981 */ /* 0x0008e2000c2e1900 */
[----:B-1----:R-:W-:-:S04]  /*02e0*/  IMAD.WIDE R10, R3, 0x4, R10 ;  /* 0x00000004030a7825 */ /* 0x002fc800078e020a */
[----:B-----5:R-:W-:Y:S01]  /*02f0*/  IMAD.WIDE R6, R3, 0x4, R6 ;  /* 0x0000000403067825 */ /* 0x020fe200078e0206 */
[----:B------:R-:W5:Y:S04]  /*0300*/  @!P0 LDG.E.EL R14, desc[UR4][R10.64] ;  /* 0x000000040a0e8981 */ /* 0x000f68000c2e1900 */
[----:B------:R-:W5:Y:S01]  /*0310*/  @!P0 LDG.E.EL R15, desc[UR4][R6.64] ;  /* 0x00000004060f8981 */ /* 0x000f62000c2e1900 */
[----:B----4-:R-:W-:Y:S02]  /*0320*/  IMAD.MOV.U32 R8, RZ, RZ, 0x3e800000 ;  /* 0x3e800000ff087424 */ /* 0x010fe400078e00ff */
[----:B--2---:R-:W-:Y:S02]  /*0330*/  FADD R16, R2, 9.9999997473787516356e-06 ;  /* 0x3727c5ac02107421 */ /* 0x004fe40000000000 */
[----:B------:R-:W1:Y:S02]  /*0340*/  LDC.64 R2, c[0x0][0x238] ;  /* 0x00008e00ff027b82 */ /* 0x000e640000000a00 */
[----:B------:R-:W2:Y:S02]  /*0350*/  MUFU.SQRT R17, R16 ;  /* 0x0000001000117308 */ /* 0x000ea40000002000 */
[----:B--2---:R-:W-:-:S02]  /*0360*/  FSETP.GT.AND P1, PT, R17, 8.50705917302346158658e+37, PT ;  /* 0x7e8000001100780b */ /* 0x004fc40003f24000 */
[----:B------:R-:W-:Y:S02]  /*0370*/  FSETP.GEU.AND P2, PT, R17, 1.175494350822287508e-38, PT ;  /* 0x008000001100780b */ /* 0x000fe40003f4e000 */
[----:B------:R-:W-:Y:S01]  /*0380*/  FSEL R8, R8, 1, P1 ;  /* 0x3f80000008087808 */ /* 0x000fe20000800000 */
[----:B-1----:R-:W-:-:S08]  /*0390*/  IMAD.WIDE R2, R0, 0x4, R2 ;  /* 0x0000000400027825 */ /* 0x002fd000078e0202 */
[----:B------:R-:W-:Y:S02]  /*03a0*/  @P1 FMUL R17, R17, 0.25 ;  /* 0x3e80000011111820 */ /* 0x000fe40000400000 */
[----:B------:R-:W-:Y:S02]  /*03b0*/  @!P2 FMUL R8, R8, 16777216 ;  /* 0x4b8000000808a820 */ /* 0x000fe40000400000 */
[----:B------:R-:W-:-:S06]  /*03c0*/  @!P2 FMUL R17, R17, 16777216 ;  /* 0x4b8000001111a820 */ /* 0x000fcc0000400000 */
[----:B------:R-:W1:Y:S01]  /*03d0*/  MUFU.RCP R17, R17 ;  /* 0x0000001100117308 */ /* 0x000e620000001000 */
[----:B---3--:R-:W-:Y:S01]  /*03e0*/  FADD R4, -R5, R4 ;  /* 0x0000000405047221 */ /* 0x008fe20000000100 */
[----:B-1----:R-:W-:-:S04]  /*03f0*/  FMUL R5, R17, R8 ;  /* 0x0000000811057220 */ /* 0x002fc80000400000 */
[----:B------:R-:W-:-:S04]  /*0400*/  FMUL R4, R4, R5 ;  /* 0x0000000504047220 */ /* 0x000fc80000400000 */
[----:B-----5:R-:W-:-:S05]  /*0410*/  FFMA R4, R4, R14, R15 ;  /* 0x0000000e04047223 */ /* 0x020fca000000000f */
[----:B------:R-:W-:-:S04]  /*0420*/  FSETP.GEU.AND P1, PT, R4, RZ, PT ;  /* 0x000000ff0400720b */ /* 0x000fc80003f2e000 */
[----:B------:R-:W-:Y:S01]  /*0430*/  FSEL R5, R4, RZ, P1 ;  /* 0x000000ff04057208 */ /* 0x000fe20000800000 */
[----:B------:R-:W-:Y:S08]  /*0440*/  @P0 EXIT ;  /* 0x000000000000094d */ /* 0x000ff00003800000 */
[----:B------:R-:W-:Y:S01]  /*0450*/  STG.E desc[UR4][R2.64], R5 ;  /* 0x0000000502007986 */ /* 0x000fe2000c101904 */
[----:B------:R-:W-:Y:S05]  /*0460*/  EXIT ;  /* 0x000000000000794d */ /* 0x000fea0003800000 */
.L_x_0:
[----:B------:R-:W-:-:S00]  /*0470*/  BRA `(.L_x_0) ;  /* 0xfffffffc00fc7947 */ /* 0x000fc0000383ffff */
[----:B------:R-:W-:-:S00]  /*0480*/  NOP ;  /* 0x0000000000007918 */ /* 0x000fc00000000000 */
[----:B------:R-:W-:-:S00]  /*0490*/  NOP ;  /* 0x0000000000007918 */ /* 0x000fc00000000000 */
[----:B------:R-:W-:-:S00]  /*04a0*/  NOP ;  /* 0x0000000000007918 */ /* 0x000fc00000000000 */
[----:B------:R-:W-:-:S00]  /*04b0*/  NOP ;  /* 0x0000000000007918 */ /* 0x000fc00000000000 */
[----:B------:R-:W-:-:S00]  /*04c0*/  NOP ;  /* 0x0000000000007918 */ /* 0x000fc00000000000 */
[----:B------:R-:W-:-:S00]  /*04d0*/  NOP ;  /* 0x0000000000007918 */ /* 0x000fc00000000000 */
[----:B------:R-:W-:-:S00]  /*04e0*/  NOP ;  /* 0x0000000000007918 */ /* 0x000fc00000000000 */
[----:B------:R-:W-:-:S00]  /*04f0*/  NOP ;  /* 0x0000000000007918 */ /* 0x000fc00000000000 */
.L_x_1:


//--------------------- .nv.global.init           --------------------------
	.section	.nv.global.init,"aw",@progbits
.nv.global.init:
	.type		_$_str,@object
	.size		_$_str,(_$_str_$_2 - _$_str)
_$_str:
        /*0000*/ 	.byte	0x5f, 0x5f, 0x43, 0x55, 0x44, 0x41, 0x5f, 0x46, 0x54, 0x5a, 0x00
	.type		_$_str_$_2,@object
	.size		_$_str_$_2,(.L_1 - _$_str_$_2)
_$_str_$_2:
        /*000b*/ 	.byte	0x5f, 0x5f, 0x43, 0x55, 0x44, 0x41, 0x5f, 0x50, 0x52, 0x45, 0x43, 0x5f, 0x53, 0x51, 0x52, 0x54
        /*001b*/ 	.byte	0x00
.L_1:


//--------------------- .nv.constant0.triton_poi_fused__native_batch_norm_legit_no_training_reflection_pad2d_relu_2 --------------------------
	.section	.nv.constant0.triton_poi_fused__native_batch_norm_legit_no_training_reflection_pad2d_relu_2,"a",@progbits
	.sectionflags	@""
	.align	4
.nv.constant0.triton_poi_fused__native_batch_norm_legit_no_training_reflection_pad2d_relu_2:
	.zero		580
